	.headerflags	@"EF_CUDA_TEXMODE_UNIFIED EF_CUDA_64BIT_ADDRESS EF_CUDA_SM80 EF_CUDA_VIRTUAL_SM(EF_CUDA_SM80)"
	.elftype	@"ET_EXEC"


//--------------------- .nv.info                  --------------------------
	.section	.nv.info,"",@"SHT_CUDA_INFO"
	.align	4


	//----- nvinfo : EIATTR_REGCOUNT
	.align		4
        /*0000*/ 	.byte	0x04, 0x2f
        /*0002*/ 	.short	(.L_1 - .L_0)
	.align		4
.L_0:
        /*0004*/ 	.word	index@(candidate6)
        /*0008*/ 	.word	0x00000044


	//----- nvinfo : EIATTR_MAX_STACK_SIZE
	.align		4
.L_1:
        /*000c*/ 	.byte	0x04, 0x23
        /*000e*/ 	.short	(.L_3 - .L_2)
	.align		4
.L_2:
        /*0010*/ 	.word	index@(candidate6)
        /*0014*/ 	.word	0x00000000


	//----- nvinfo : EIATTR_MIN_STACK_SIZE
	.align		4
.L_3:
        /*0018*/ 	.byte	0x04, 0x12
        /*001a*/ 	.short	(.L_5 - .L_4)
	.align		4
.L_4:
        /*001c*/ 	.word	index@(candidate6)
        /*0020*/ 	.word	0x00000000


	//----- nvinfo : EIATTR_FRAME_SIZE
	.align		4
.L_5:
        /*0024*/ 	.byte	0x04, 0x11
        /*0026*/ 	.short	(.L_7 - .L_6)
	.align		4
.L_6:
        /*0028*/ 	.word	index@(candidate6)
        /*002c*/ 	.word	0x00000000
.L_7:


//--------------------- .nv.info.candidate6       --------------------------
	.section	.nv.info.candidate6,"",@"SHT_CUDA_INFO"
	.align	4


	//----- nvinfo : EIATTR_CUDA_API_VERSION
	.align		4
        /*0000*/ 	.byte	0x04, 0x37
        /*0002*/ 	.short	(.L_9 - .L_8)
.L_8:
        /*0004*/ 	.word	0x00000075


	//----- nvinfo : EIATTR_SW2861232_WAR
	.align		4
.L_9:
        /*0008*/ 	.byte	0x01, 0x35
	.zero		2


	//----- nvinfo : EIATTR_PARAM_CBANK
	.align		4
        /*000c*/ 	.byte	0x04, 0x0a
        /*000e*/ 	.short	(.L_11 - .L_10)
	.align		4
.L_10:
        /*0010*/ 	.word	index@(.nv.constant0.candidate6)
        /*0014*/ 	.short	0x0160
        /*0016*/ 	.short	0x0018


	//----- nvinfo : EIATTR_CBANK_PARAM_SIZE
	.align		4
.L_11:
        /*0018*/ 	.byte	0x03, 0x19
        /*001a*/ 	.short	0x0018


	//----- nvinfo : EIATTR_KPARAM_INFO
	.align		4
        /*001c*/ 	.byte	0x04, 0x17
        /*001e*/ 	.short	(.L_13 - .L_12)
.L_12:
        /*0020*/ 	.word	0x00000000
        /*0024*/ 	.short	0x0002
        /*0026*/ 	.short	0x0010
        /*0028*/ 	.byte	0x00, 0xf0, 0x21, 0x00


	//----- nvinfo : EIATTR_KPARAM_INFO
	.align		4
.L_13:
        /*002c*/ 	.byte	0x04, 0x17
        /*002e*/ 	.short	(.L_15 - .L_14)
.L_14:
        /*0030*/ 	.word	0x00000000
        /*0034*/ 	.short	0x0001
        /*0036*/ 	.short	0x0008
        /*0038*/ 	.byte	0x00, 0xf0, 0x21, 0x00


	//----- nvinfo : EIATTR_KPARAM_INFO
	.align		4
.L_15:
        /*003c*/ 	.byte	0x04, 0x17
        /*003e*/ 	.short	(.L_17 - .L_16)
.L_16:
        /*0040*/ 	.word	0x00000000
        /*0044*/ 	.short	0x0000
        /*0046*/ 	.short	0x0000
        /*0048*/ 	.byte	0x00, 0xf0, 0x21, 0x00


	//----- nvinfo : EIATTR_MAXREG_COUNT
	.align		4
.L_17:
        /*004c*/ 	.byte	0x03, 0x1b
        /*004e*/ 	.short	0x00ff


	//----- nvinfo : EIATTR_EXIT_INSTR_OFFSETS
	.align		4
        /*0050*/ 	.byte	0x04, 0x1c
        /*0052*/ 	.short	(.L_19 - .L_18)


	//   ....[0]....
.L_18:
        /*0054*/ 	.word	0x00001bd0


	//----- nvinfo : EIATTR_MAX_THREADS
	.align		4
.L_19:
        /*0058*/ 	.byte	0x04, 0x05
        /*005a*/ 	.short	(.L_21 - .L_20)
.L_20:
        /*005c*/ 	.word	0x000000c4
        /*0060*/ 	.word	0x00000001
        /*0064*/ 	.word	0x00000001
.L_21:


//--------------------- .nv.rel.action            --------------------------
	.section	.nv.rel.action,"",@"SHT_CUDA_RELOCINFO"
	.align	8
	.sectionentsize	8
        /*0000*/ 	.byte	0x4b, 0x00, 0x00, 0x00, 0x00, 0x00, 0x00, 0x00, 0x00, 0x02, 0x02, 0x08, 0x10, 0x0a, 0x2f, 0x22
        /* <DEDUP_REMOVED lines=13> */


//--------------------- .nv.constant0.candidate6  --------------------------
	.section	.nv.constant0.candidate6,"a",@progbits
	.align	4
.nv.constant0.candidate6:
	.zero		376


//--------------------- .text.candidate6          --------------------------
	.section	.text.candidate6,"ax",@progbits
	.sectionflags	@"SHF_BARRIERS=1"
	.sectioninfo	@"SHI_REGISTERS=68"
	.align	128
        .global         candidate6
        .type           candidate6,@function
        .size           candidate6,(.L_x_3 - candidate6)
        .other          candidate6,@"STO_CUDA_ENTRY STV_DEFAULT"
candidate6:
.text.candidate6:
[----:B------:R-:W-:-:S02]  /*0000*/  MOV R1, c[0x0][0x28] ;  /* 0x00000a0000017a02 */ /* 0x000fc40000000f00 */
[----:B------:R-:W0:Y:S01]  /*0010*/  S2R R2, SR_TID.X ;  /* 0x0000000000027919 */ /* 0x000e220000002100 */
[----:B------:R-:W-:Y:S01]  /*0020*/  HFMA2.MMA R9, -RZ, RZ, 0, 2.384185791015625e-07 ;  /* 0x00000004ff097435 */ /* 0x000fe200000001ff */
[----:B------:R-:W-:Y:S01]  /*0030*/  CS2R R48, SRZ ;  /* 0x0000000000307805 */ /* 0x000fe2000001ff00 */
[----:B------:R-:W-:Y:S01]  /*0040*/  HFMA2.MMA R41, -RZ, RZ, 0, 0 ;  /* 0x00000000ff297435 */ /* 0x000fe200000001ff */
[----:B------:R-:W1:Y:S01]  /*0050*/  S2R R6, SR_CTAID.X ;  /* 0x0000000000067919 */ /* 0x000e620000002500 */
[----:B------:R-:W-:Y:S01]  /*0060*/  HFMA2.MMA R62, -RZ, RZ, 0, 0 ;  /* 0x00000000ff3e7435 */ /* 0x000fe200000001ff */
[----:B------:R-:W-:Y:S01]  /*0070*/  MOV R43, RZ ;  /* 0x000000ff002b7202 */ /* 0x000fe20000000f00 */
[----:B------:R-:W-:Y:S01]  /*0080*/  HFMA2.MMA R59, -RZ, RZ, 0, 0 ;  /* 0x00000000ff3b7435 */ /* 0x000fe200000001ff */
[----:B------:R-:W-:Y:S01]  /*0090*/  CS2R R38, SRZ ;  /* 0x0000000000267805 */ /* 0x000fe2000001ff00 */
[----:B------:R-:W-:Y:S01]  /*00a0*/  HFMA2.MMA R45, -RZ, RZ, 0, 0 ;  /* 0x00000000ff2d7435 */ /* 0x000fe200000001ff */
[----:B------:R-:W-:Y:S01]  /*00b0*/  MOV R55, RZ ;  /* 0x000000ff00377202 */ /* 0x000fe20000000f00 */
[----:B------:R-:W-:Y:S01]  /*00c0*/  CS2R R52, SRZ ;  /* 0x0000000000347805 */ /* 0x000fe2000001ff00 */
[----:B------:R-:W-:Y:S01]  /*00d0*/  MOV R50, RZ ;  /* 0x000000ff00327202 */ /* 0x000fe20000000f00 */
[----:B------:R-:W-:Y:S01]  /*00e0*/  CS2R R36, SRZ ;  /* 0x0000000000247805 */ /* 0x000fe2000001ff00 */
[----:B------:R-:W-:Y:S01]  /*00f0*/  MOV R60, RZ ;  /* 0x000000ff003c7202 */ /* 0x000fe20000000f00 */
[----:B------:R-:W-:Y:S01]  /*0100*/  ULDC.64 UR4, c[0x0][0x118] ;  /* 0x0000460000047ab9 */ /* 0x000fe20000000a00 */
[----:B0-----:R-:W-:-:S02]  /*0110*/  SHF.L.U32 R0, R2, 0x5, RZ ;  /* 0x0000000502007819 */ /* 0x001fc400000006ff */
[----:B------:R-:W-:Y:S02]  /*0120*/  IADD3 R5, R2, 0x4, RZ ;  /* 0x0000000402057810 */ /* 0x000fe40007ffe0ff */
[C---:B-1----:R-:W-:Y:S02]  /*0130*/  SHF.L.U32 R7, R6.reuse, 0xb, RZ ;  /* 0x0000000b06077819 */ /* 0x042fe400000006ff */
[----:B------:R-:W-:Y:S02]  /*0140*/  LOP3.LUT R3, R6, 0x3, RZ, 0xc0, !PT ;  /* 0x0000000306037812 */ /* 0x000fe400078ec0ff */
[----:B------:R-:W-:Y:S02]  /*0150*/  IADD3 R8, R0, 0x1880, RZ ;  /* 0x0000188000087810 */ /* 0x000fe40007ffe0ff */
[----:B------:R-:W-:Y:S01]  /*0160*/  LOP3.LUT R4, R2, 0xf, RZ, 0xc0, !PT ;  /* 0x0000000f02047812 */ /* 0x000fe200078ec0ff */
[----:B------:R-:W-:Y:S01]  /*0170*/  IMAD R44, R3, 0xc4, R2 ;  /* 0x000000c4032c7824 */ /* 0x000fe200078e0202 */
[----:B------:R-:W-:-:S02]  /*0180*/  LOP3.LUT R7, R7, 0xffffe000, RZ, 0xc0, !PT ;  /* 0xffffe00007077812 */ /* 0x000fc400078ec0ff */
[----:B------:R-:W-:Y:S01]  /*0190*/  LOP3.LUT R0, R0, 0xfffffe00, RZ, 0xc0, !PT ;  /* 0xfffffe0000007812 */ /* 0x000fe200078ec0ff */
[----:B------:R-:W-:Y:S01]  /*01a0*/  IMAD.WIDE R10, R44, R9, c[0x0][0x160] ;  /* 0x000058002c0a7625 */ /* 0x000fe200078e0209 */
[----:B------:R-:W-:Y:S02]  /*01b0*/  LOP3.LUT R5, R5, 0xf, RZ, 0xc0, !PT ;  /* 0x0000000f05057812 */ /* 0x000fe400078ec0ff */
[----:B------:R-:W-:Y:S02]  /*01c0*/  LOP3.LUT R8, R8, 0xfffffe00, RZ, 0xc0, !PT ;  /* 0xfffffe0008087812 */ /* 0x000fe400078ec0ff */
[-C--:B------:R-:W-:Y:S02]  /*01d0*/  IADD3 R4, R4, R7.reuse, R0 ;  /* 0x0000000704047210 */ /* 0x080fe40007ffe000 */
[----:B------:R-:W-:Y:S01]  /*01e0*/  IADD3 R8, R5, R7, R8 ;  /* 0x0000000705087210 */ /* 0x000fe20007ffe008 */
[----:B------:R-:W-:Y:S01]  /*01f0*/  HFMA2.MMA R7, -RZ, RZ, 0, 0 ;  /* 0x00000000ff077435 */ /* 0x000fe200000001ff */
[----:B------:R-:W-:Y:S01]  /*0200*/  IADD3 R46, P0, R10, 0x6200, RZ ;  /* 0x000062000a2e7810 */ /* 0x000fe20007f1e0ff */
[----:B------:R-:W-:-:S03]  /*0210*/  IMAD.WIDE R4, R4, R9, c[0x0][0x168] ;  /* 0x00005a0004047625 */ /* 0x000fc600078e0209 */
[----:B------:R-:W-:Y:S01]  /*0220*/  IADD3.X R47, RZ, R11, RZ, P0, !PT ;  /* 0x0000000bff2f7210 */ /* 0x000fe200007fe4ff */
[----:B------:R-:W-:-:S05]  /*0230*/  IMAD.WIDE R8, R8, R9, c[0x0][0x168] ;  /* 0x00005a0008087625 */ /* 0x000fca00078e0209 */
[----:B------:R-:W-:Y:S02]  /*0240*/  MOV R0, R8 ;  /* 0x0000000800007202 */ /* 0x000fe40000000f00 */
[----:B------:R-:W-:-:S02]  /*0250*/  MOV R3, R9 ;  /* 0x0000000900037202 */ /* 0x000fc40000000f00 */
.L_x_1:
[----:B------:R-:W-:Y:S01]  /*0260*/  ISETP.GT.AND P0, PT, R2, 0x3b, PT ;  /* 0x0000003b0200780c */ /* 0x000fe20003f04270 */
[----:B------:R-:W2:Y:S04]  /*0270*/  LDG.E.CONSTANT R51, [R4.64] ;  /* 0x0000000404337981 */ /* 0x000ea8000c1e9900 */
[----:B------:R-:W3:Y:S04]  /*0280*/  LDG.E.CONSTANT R11, [R46.64+-0x6200] ;  /* 0xff9e00042e0b7981 */ /* 0x000ee8000c1e9900 */
[----:B------:R-:W4:Y:S04]  /*0290*/  LDG.E.CONSTANT R13, [R46.64+-0x55c0] ;  /* 0xffaa40042e0d7981 */ /* 0x000f28000c1e9900 */
[----:B------:R-:W-:Y:S01]  /*02a0*/  @!P0 MOV R9, R3 ;  /* 0x0000000300098202 */ /* 0x000fe20000000f00 */
[----:B------:R-:W5:Y:S01]  /*02b0*/  LDG.E.CONSTANT R15, [R46.64+-0x4980] ;  /* 0xffb680042e0f7981 */ /* 0x000f62000c1e9900 */
[----:B------:R-:W-:-:S03]  /*02c0*/  @!P0 MOV R8, R0 ;  /* 0x0000000000088202 */ /* 0x000fc60000000f00 */
[----:B------:R-:W5:Y:S04]  /*02d0*/  LDG.E.CONSTANT R17, [R46.64+-0x3d40] ;  /* 0xffc2c0042e117981 */ /* 0x000f68000c1e9900 */
[----:B------:R-:W5:Y:S04]  /*02e0*/  @!P0 LDG.E.CONSTANT R9, [R8.64] ;  /* 0x0000000408098981 */ /* 0x000f68000c1e9900 */
[----:B------:R-:W5:Y:S04]  /*02f0*/  LDG.E.CONSTANT R19, [R46.64+-0x3100] ;  /* 0xffcf00042e137981 */ /* 0x000f68000c1e9900 */
[----:B------:R-:W5:Y:S04]  /*0300*/  LDG.E.CONSTANT R21, [R46.64+-0x24c0] ;  /* 0xffdb40042e157981 */ /* 0x000f68000c1e9900 */
[----:B------:R-:W5:Y:S04]  /*0310*/  LDG.E.CONSTANT R23, [R46.64+-0x1880] ;  /* 0xffe780042e177981 */ /* 0x000f68000c1e9900 */
[----:B------:R-:W5:Y:S04]  /*0320*/  LDG.E.CONSTANT R25, [R46.64+-0xc40] ;  /* 0xfff3c0042e197981 */ /* 0x000f68000c1e9900 */
[----:B------:R-:W5:Y:S04]  /*0330*/  LDG.E.CONSTANT R27, [R46.64] ;  /* 0x000000042e1b7981 */ /* 0x000f68000c1e9900 */
[----:B------:R-:W5:Y:S04]  /*0340*/  LDG.E.CONSTANT R29, [R46.64+0xc40] ;  /* 0x000c40042e1d7981 */ /* 0x000f68000c1e9900 */
[----:B------:R-:W5:Y:S04]  /*0350*/  LDG.E.CONSTANT R31, [R46.64+0x1880] ;  /* 0x001880042e1f7981 */ /* 0x000f68000c1e9900 */
[----:B------:R-:W5:Y:S04]  /*0360*/  LDG.E.CONSTANT R33, [R46.64+0x24c0] ;  /* 0x0024c0042e217981 */ /* 0x000f68000c1e9900 */
[----:B------:R-:W5:Y:S04]  /*0370*/  LDG.E.CONSTANT R35, [R46.64+0x3100] ;  /* 0x003100042e237981 */ /* 0x000f68000c1e9900 */
[----:B------:R-:W5:Y:S04]  /*0380*/  LDG.E.CONSTANT R57, [R46.64+0x3d40] ;  /* 0x003d40042e397981 */ /* 0x000f68000c1e9900 */
[----:B------:R-:W5:Y:S04]  /*0390*/  LDG.E.CONSTANT R63, [R46.64+0x4980] ;  /* 0x004980042e3f7981 */ /* 0x000f68000c1e9900 */
[----:B------:R-:W5:Y:S04]  /*03a0*/  LDG.E.CONSTANT R65, [R46.64+0x55c0] ;  /* 0x0055c0042e417981 */ /* 0x000f68000c1e9900 */
[----:B------:R-:W-:Y:S06]  /*03b0*/  BAR.SYNC 0x0 ;  /* 0x0000000000007b1d */ /* 0x000fec0000000000 */
[----:B--2---:R-:W-:Y:S04]  /*03c0*/  STS [R2.X4+0x3100], R51 ;  /* 0x0031003302007388 */ /* 0x004fe80000004800 */
[----:B---3--:R-:W-:Y:S04]  /*03d0*/  STS [R2.X4], R11 ;  /* 0x0000000b02007388 */ /* 0x008fe80000004800 */
[----:B----4-:R-:W-:Y:S04]  /*03e0*/  STS [R2.X4+0x310], R13 ;  /* 0x0003100d02007388 */ /* 0x010fe80000004800 */
[----:B-----5:R-:W-:Y:S04]  /*03f0*/  STS [R2.X4+0x620], R15 ;  /* 0x0006200f02007388 */ /* 0x020fe80000004800 */
[----:B------:R-:W-:Y:S04]  /*0400*/  STS [R2.X4+0x930], R17 ;  /* 0x0009301102007388 */ /* 0x000fe80000004800 */
[----:B------:R-:W-:Y:S04]  /*0410*/  @!P0 STS [R2.X4+0x3410], R9 ;  /* 0x0034100902008388 */ /* 0x000fe80000004800 */
[----:B------:R-:W-:Y:S04]  /*0420*/  STS [R2.X4+0xc40], R19 ;  /* 0x000c401302007388 */ /* 0x000fe80000004800 */
        /* <DEDUP_REMOVED lines=11> */
[----:B------:R-:W-:Y:S06]  /*04e0*/  BAR.SYNC 0x0 ;  /* 0x0000000000007b1d */ /* 0x000fec0000000000 */
[----:B------:R-:W-:Y:S04]  /*04f0*/  LDS R61, [R2.X4] ;  /* 0x00000000023d7984 */ /* 0x000fe80000004800 */
[----:B------:R-:W0:Y:S04]  /*0500*/  LDS.128 R8, [0x3100] ;  /* 0x00310000ff087984 */ /* 0x000e280000000c00 */
[----:B------:R-:W1:Y:S04]  /*0510*/  LDS R40, [R2.X4+0x310] ;  /* 0x0003100002287984 */ /* 0x000e680000004800 */
[----:B------:R-:W2:Y:S04]  /*0520*/  LDS R51, [R2.X4+0x620] ;  /* 0x0006200002337984 */ /* 0x000ea80000004800 */
[----:B------:R-:W3:Y:S04]  /*0530*/  LDS R42, [R2.X4+0x930] ;  /* 0x00093000022a7984 */ /* 0x000ee80000004800 */
[----:B------:R-:W4:Y:S04]  /*0540*/  LDS.128 R16, [0x3300] ;  /* 0x00330000ff107984 */ /* 0x000f280000000c00 */
[----:B------:R-:W5:Y:S04]  /*0550*/  LDS.128 R12, [0x3140] ;  /* 0x00314000ff0c7984 */ /* 0x000f680000000c00 */
[----:B------:R-:W5:Y:S04]  /*0560*/  LDS.128 R32, [0x3180] ;  /* 0x00318000ff207984 */ /* 0x000f680000000c00 */
[----:B------:R-:W-:Y:S04]  /*0570*/  LDS.128 R24, [0x3200] ;  /* 0x00320000ff187984 */ /* 0x000fe80000000c00 */
[----:B------:R-:W-:Y:S04]  /*0580*/  LDS.128 R28, [0x3340] ;  /* 0x00334000ff1c7984 */ /* 0x000fe80000000c00 */
[----:B------:R-:W-:Y:S01]  /*0590*/  LDS.128 R20, [0x33c0] ;  /* 0x0033c000ff147984 */ /* 0x000fe20000000c00 */
[----:B0-----:R-:W-:-:S04]  /*05a0*/  FFMA R8, R8, R61, R45 ;  /* 0x0000003d08087223 */ /* 0x001fc8000000002d */
[----:B-1----:R-:W-:-:S04]  /*05b0*/  FFMA R8, R40, R9, R8 ;  /* 0x0000000928087223 */ /* 0x002fc80000000008 */
[----:B--2---:R-:W-:-:S04]  /*05c0*/  FFMA R8, R51, R10, R8 ;  /* 0x0000000a33087223 */ /* 0x004fc80000000008 */
[----:B---3--:R-:W-:Y:S02]  /*05d0*/  FFMA R54, R42, R11, R8 ;  /* 0x0000000b2a367223 */ /* 0x008fe40000000008 */
[----:B------:R-:W0:Y:S01]  /*05e0*/  LDS.128 R8, [0x3380] ;  /* 0x00338000ff087984 */ /* 0x000e220000000c00 */
[C---:B----4-:R-:W-:Y:S02]  /*05f0*/  FFMA R16, R61.reuse, R16, R50 ;  /* 0x000000103d107223 */ /* 0x050fe40000000032 */
[----:B-----5:R-:W-:Y:S02]  /*0600*/  FFMA R12, R61, R12, R49 ;  /* 0x0000000c3d0c7223 */ /* 0x020fe40000000031 */
[C---:B------:R-:W-:Y:S02]  /*0610*/  FFMA R16, R40.reuse, R17, R16 ;  /* 0x0000001128107223 */ /* 0x040fe40000000010 */
[----:B------:R-:W-:Y:S02]  /*0620*/  FFMA R12, R40, R13, R12 ;  /* 0x0000000d280c7223 */ /* 0x000fe4000000000c */
[----:B------:R-:W-:-:S02]  /*0630*/  FFMA R16, R51, R18, R16 ;  /* 0x0000001233107223 */ /* 0x000fc40000000010 */
[----:B------:R-:W-:Y:S02]  /*0640*/  FFMA R14, R51, R14, R12 ;  /* 0x0000000e330e7223 */ /* 0x000fe4000000000c */
[C---:B------:R-:W-:Y:S02]  /*0650*/  FFMA R32, R61.reuse, R32, R53 ;  /* 0x000000203d207223 */ /* 0x040fe40000000035 */
[C---:B------:R-:W-:Y:S02]  /*0660*/  FFMA R50, R42.reuse, R19, R16 ;  /* 0x000000132a327223 */ /* 0x040fe40000000010 */
[----:B------:R-:W-:Y:S01]  /*0670*/  FFMA R53, R42, R15, R14 ;  /* 0x0000000f2a357223 */ /* 0x000fe2000000000e */
[----:B------:R-:W1:Y:S04]  /*0680*/  LDS.128 R16, [0x31c0] ;  /* 0x0031c000ff107984 */ /* 0x000e680000000c00 */
[----:B------:R-:W2:Y:S01]  /*0690*/  LDS.128 R12, [0x3400] ;  /* 0x00340000ff0c7984 */ /* 0x000ea20000000c00 */
[----:B0-----:R-:W-:-:S04]  /*06a0*/  FFMA R8, R61, R8, R52 ;  /* 0x000000083d087223 */ /* 0x001fc80000000034 */
[----:B------:R-:W-:-:S04]  /*06b0*/  FFMA R8, R40, R9, R8 ;  /* 0x0000000928087223 */ /* 0x000fc80000000008 */
[----:B------:R-:W-:-:S04]  /*06c0*/  FFMA R8, R51, R10, R8 ;  /* 0x0000000a33087223 */ /* 0x000fc80000000008 */
[----:B------:R-:W-:Y:S02]  /*06d0*/  FFMA R45, R42, R11, R8 ;  /* 0x0000000b2a2d7223 */ /* 0x000fe40000000008 */
[----:B------:R-:W0:Y:S01]  /*06e0*/  LDS.128 R8, [0x3240] ;  /* 0x00324000ff087984 */ /* 0x000e220000000c00 */
[C---:B------:R-:W-:Y:S02]  /*06f0*/  FFMA R24, R61.reuse, R24, R38 ;  /* 0x000000183d187223 */ /* 0x040fe40000000026 */
[C---:B------:R-:W-:Y:S02]  /*0700*/  FFMA R28, R61.reuse, R28, R62 ;  /* 0x0000001c3d1c7223 */ /* 0x040fe4000000003e */
[C---:B------:R-:W-:Y:S02]  /*0710*/  FFMA R24, R40.reuse, R25, R24 ;  /* 0x0000001928187223 */ /* 0x040fe40000000018 */
[----:B------:R-:W-:Y:S02]  /*0720*/  FFMA R20, R61, R20, R55 ;  /* 0x000000143d147223 */ /* 0x000fe40000000037 */
[----:B------:R-:W-:-:S02]  /*0730*/  FFMA R28, R40, R29, R28 ;  /* 0x0000001d281c7223 */ /* 0x000fc4000000001c */
[----:B------:R-:W-:Y:S02]  /*0740*/  FFMA R24, R51, R26, R24 ;  /* 0x0000001a33187223 */ /* 0x000fe40000000018 */
[C---:B------:R-:W-:Y:S02]  /*0750*/  FFMA R32, R40.reuse, R33, R32 ;  /* 0x0000002128207223 */ /* 0x040fe40000000020 */
[C---:B-1----:R-:W-:Y:S02]  /*0760*/  FFMA R16, R61.reuse, R16, R36 ;  /* 0x000000103d107223 */ /* 0x042fe40000000024 */
[----:B------:R-:W-:Y:S02]  /*0770*/  FFMA R20, R40, R21, R20 ;  /* 0x0000001528147223 */ /* 0x000fe40000000014 */
[----:B--2---:R-:W-:Y:S02]  /*0780*/  FFMA R12, R61, R12, R39 ;  /* 0x0000000c3d0c7223 */ /* 0x004fe40000000027 */
[----:B------:R-:W-:-:S02]  /*0790*/  FFMA R30, R51, R30, R28 ;  /* 0x0000001e331e7223 */ /* 0x000fc4000000001c */
[C---:B------:R-:W-:Y:S02]  /*07a0*/  FFMA R32, R51.reuse, R34, R32 ;  /* 0x0000002233207223 */ /* 0x040fe40000000020 */
[----:B------:R-:W-:Y:S02]  /*07b0*/  FFMA R22, R51, R22, R20 ;  /* 0x0000001633167223 */ /* 0x000fe40000000014 */
[C---:B------:R-:W-:Y:S02]  /*07c0*/  FFMA R58, R42.reuse, R27, R24 ;  /* 0x0000001b2a3a7223 */ /* 0x040fe40000000018 */
[----:B------:R-:W1:Y:S01]  /*07d0*/  LDS.128 R24, [0x34c0] ;  /* 0x0034c000ff187984 */ /* 0x000e620000000c00 */
[C---:B------:R-:W-:Y:S02]  /*07e0*/  FFMA R56, R42.reuse, R31, R30 ;  /* 0x0000001f2a387223 */ /* 0x040fe4000000001e */
[----:B0-----:R-:W-:Y:S01]  /*07f0*/  FFMA R8, R61, R8, R37 ;  /* 0x000000083d087223 */ /* 0x001fe20000000025 */
[----:B------:R-:W-:Y:S04]  /*0800*/  LDS.128 R28, [0x3440] ;  /* 0x00344000ff1c7984 */ /* 0x000fe80000000c00 */
[----:B------:R-:W0:Y:S01]  /*0810*/  LDS.128 R36, [0x3480] ;  /* 0x00348000ff247984 */ /* 0x000e220000000c00 */
[----:B------:R-:W-:-:S02]  /*0820*/  FFMA R57, R42, R35, R32 ;  /* 0x000000232a397223 */ /* 0x000fc40000000020 */
[----:B------:R-:W-:Y:S01]  /*0830*/  FFMA R55, R42, R23, R22 ;  /* 0x000000172a377223 */ /* 0x000fe20000000016 */
[----:B------:R-:W2:Y:S04]  /*0840*/  LDS.128 R32, [0x3280] ;  /* 0x00328000ff207984 */ /* 0x000ea80000000c00 */
[----:B------:R-:W3:Y:S01]  /*0850*/  LDS.128 R20, [0x32c0] ;  /* 0x0032c000ff147984 */ /* 0x000ee20000000c00 */
[----:B------:R-:W-:-:S04]  /*0860*/  FFMA R16, R40, R17, R16 ;  /* 0x0000001128107223 */ /* 0x000fc80000000010 */
[----:B------:R-:W-:-:S04]  /*0870*/  FFMA R18, R51, R18, R16 ;  /* 0x0000001233127223 */ /* 0x000fc80000000010 */
[----:B------:R-:W-:Y:S02]  /*0880*/  FFMA R52, R42, R19, R18 ;  /* 0x000000132a347223 */ /* 0x000fe40000000012 */
[----:B------:R-:W-:Y:S01]  /*0890*/  LDS.128 R16, [0x3110] ;  /* 0x00311000ff107984 */ /* 0x000fe20000000c00 */
[----:B-1----:R-:W-:-:S03]  /*08a0*/  FFMA R24, R61, R24, R48 ;  /* 0x000000183d187223 */ /* 0x002fc60000000030 */
[----:B------:R-:W-:Y:S01]  /*08b0*/  LDS R48, [R2.X4+0xf50] ;  /* 0x000f500002307984 */ /* 0x000fe20000004800 */
[----:B------:R-:W-:Y:S02]  /*08c0*/  FFMA R12, R40, R13, R12 ;  /* 0x0000000d280c7223 */ /* 0x000fe4000000000c */
[C---:B0-----:R-:W-:Y:S02]  /*08d0*/  FFMA R36, R61.reuse, R36, R43 ;  /* 0x000000243d247223 */ /* 0x041fe4000000002b */
[----:B------:R-:W0:Y:S01]  /*08e0*/  LDS R43, [R2.X4+0xc40] ;  /* 0x000c4000022b7984 */ /* 0x000e220000004800 */
[C---:B------:R-:W-:Y:S02]  /*08f0*/  FFMA R28, R61.reuse, R28, R41 ;  /* 0x0000001c3d1c7223 */ /* 0x040fe40000000029 */
[C---:B--2---:R-:W-:Y:S01]  /*0900*/  FFMA R32, R61.reuse, R32, R60 ;  /* 0x000000203d207223 */ /* 0x044fe2000000003c */
[----:B------:R-:W1:Y:S01]  /*0910*/  LDS R41, [R2.X4+0x1260] ;  /* 0x0012600002297984 */ /* 0x000e620000004800 */
[----:B---3--:R-:W-:-:S02]  /*0920*/  FFMA R20, R61, R20, R59 ;  /* 0x000000143d147223 */ /* 0x008fc4000000003b */
[----:B------:R-:W-:Y:S02]  /*0930*/  FFMA R14, R51, R14, R12 ;  /* 0x0000000e330e7223 */ /* 0x000fe4000000000c */
[C---:B------:R-:W-:Y:S02]  /*0940*/  FFMA R9, R40.reuse, R9, R8 ;  /* 0x0000000928097223 */ /* 0x040fe40000000008 */
[C---:B------:R-:W-:Y:S02]  /*0950*/  FFMA R29, R40.reuse, R29, R28 ;  /* 0x0000001d281d7223 */ /* 0x040fe4000000001c */
[C---:B------:R-:W-:Y:S02]  /*0960*/  FFMA R33, R40.reuse, R33, R32 ;  /* 0x0000002128217223 */ /* 0x040fe40000000020 */
[C---:B------:R-:W-:Y:S02]  /*0970*/  FFMA R36, R40.reuse, R37, R36 ;  /* 0x0000002528247223 */ /* 0x040fe40000000024 */
[----:B------:R-:W-:-:S02]  /*0980*/  FFMA R20, R40, R21, R20 ;  /* 0x0000001528147223 */ /* 0x000fc40000000014 */
[----:B------:R-:W-:Y:S02]  /*0990*/  FFMA R24, R40, R25, R24 ;  /* 0x0000001928187223 */ /* 0x000fe40000000018 */
[----:B------:R-:W2:Y:S01]  /*09a0*/  LDS R40, [R2.X4+0x1570] ;  /* 0x0015700002287984 */ /* 0x000ea20000004800 */
[----:B------:R-:W-:-:S03]  /*09b0*/  FFMA R49, R42, R15, R14 ;  /* 0x0000000f2a317223 */ /* 0x000fc6000000000e */
[----:B------:R-:W3:Y:S01]  /*09c0*/  LDS.128 R12, [0x3310] ;  /* 0x00331000ff0c7984 */ /* 0x000ee20000000c00 */
[----:B------:R-:W-:-:S04]  /*09d0*/  FFMA R10, R51, R10, R9 ;  /* 0x0000000a330a7223 */ /* 0x000fc80000000009 */
[----:B------:R-:W-:Y:S02]  /*09e0*/  FFMA R60, R42, R11, R10 ;  /* 0x0000000b2a3c7223 */ /* 0x000fe4000000000a */
[----:B------:R-:W4:Y:S01]  /*09f0*/  LDS.128 R8, [0x3190] ;  /* 0x00319000ff087984 */ /* 0x000f220000000c00 */
[----:B0-----:R-:W-:-:S04]  /*0a00*/  FFMA R16, R16, R43, R54 ;  /* 0x0000002b10107223 */ /* 0x001fc80000000036 */
[----:B------:R-:W-:-:S04]  /*0a10*/  FFMA R16, R48, R17, R16 ;  /* 0x0000001130107223 */ /* 0x000fc80000000010 */
[----:B-1----:R-:W-:Y:S02]  /*0a20*/  FFMA R16, R41, R18, R16 ;  /* 0x0000001229107223 */ /* 0x002fe40000000010 */
[C---:B------:R-:W-:Y:S02]  /*0a30*/  FFMA R30, R51.reuse, R30, R29 ;  /* 0x0000001e331e7223 */ /* 0x040fe4000000001d */
[C---:B------:R-:W-:Y:S02]  /*0a40*/  FFMA R33, R51.reuse, R34, R33 ;  /* 0x0000002233217223 */ /* 0x040fe40000000021 */
[C---:B------:R-:W-:Y:S02]  /*0a50*/  FFMA R36, R51.reuse, R38, R36 ;  /* 0x0000002633247223 */ /* 0x040fe40000000024 */
[C---:B------:R-:W-:Y:S02]  /*0a60*/  FFMA R22, R51.reuse, R22, R20 ;  /* 0x0000001633167223 */ /* 0x040fe40000000014 */
[----:B------:R-:W-:-:S02]  /*0a70*/  FFMA R26, R51, R26, R24 ;  /* 0x0000001a331a7223 */ /* 0x000fc40000000018 */
[----:B--2---:R-:W-:Y:S02]  /*0a80*/  FFMA R51, R40, R19, R16 ;  /* 0x0000001328337223 */ /* 0x004fe40000000010 */
[----:B------:R-:W0:Y:S01]  /*0a90*/  LDS.128 R16, [0x3390] ;  /* 0x00339000ff107984 */ /* 0x000e220000000c00 */
[----:B---3--:R-:W-:Y:S02]  /*0aa0*/  FFMA R12, R43, R12, R50 ;  /* 0x0000000c2b0c7223 */ /* 0x008fe40000000032 */
[----:B------:R-:W-:Y:S02]  /*0ab0*/  FFMA R62, R42, R35, R33 ;  /* 0x000000232a3e7223 */ /* 0x000fe40000000021 */
[----:B------:R-:W1:Y:S01]  /*0ac0*/  LDS.128 R32, [0x3350] ;  /* 0x00335000ff207984 */ /* 0x000e620000000c00 */
[----:B------:R-:W-:-:S04]  /*0ad0*/  FFMA R12, R48, R13, R12 ;  /* 0x0000000d300c7223 */ /* 0x000fc8000000000c */
[----:B------:R-:W-:Y:S02]  /*0ae0*/  FFMA R12, R41, R14, R12 ;  /* 0x0000000e290c7223 */ /* 0x000fe4000000000c */
[C---:B------:R-:W-:Y:S02]  /*0af0*/  FFMA R61, R42.reuse, R31, R30 ;  /* 0x0000001f2a3d7223 */ /* 0x040fe4000000001e */
[C---:B------:R-:W-:Y:S01]  /*0b00*/  FFMA R59, R42.reuse, R39, R36 ;  /* 0x000000272a3b7223 */ /* 0x040fe20000000024 */
[----:B------:R-:W2:Y:S01]  /*0b10*/  LDS.128 R28, [0x3150] ;  /* 0x00315000ff1c7984 */ /* 0x000ea20000000c00 */
[C---:B------:R-:W-:Y:S02]  /*0b20*/  FFMA R64, R42.reuse, R23, R22 ;  /* 0x000000172a407223 */ /* 0x040fe40000000016 */
[----:B------:R-:W-:Y:S01]  /*0b30*/  FFMA R65, R42, R27, R26 ;  /* 0x0000001b2a417223 */ /* 0x000fe2000000001a */
[----:B------:R-:W-:Y:S01]  /*0b40*/  LDS.128 R20, [0x31d0] ;  /* 0x0031d000ff147984 */ /* 0x000fe20000000c00 */
[----:B------:R-:W-:-:S03]  /*0b50*/  FFMA R42, R40, R15, R12 ;  /* 0x0000000f282a7223 */ /* 0x000fc6000000000c */
[----:B------:R-:W3:Y:S04]  /*0b60*/  LDS.128 R24, [0x33d0] ;  /* 0x0033d000ff187984 */ /* 0x000ee80000000c00 */
[----:B------:R-:W5:Y:S01]  /*0b70*/  LDS.128 R12, [0x3210] ;  /* 0x00321000ff0c7984 */ /* 0x000f620000000c00 */
[----:B----4-:R-:W-:-:S03]  /*0b80*/  FFMA R8, R43, R8, R57 ;  /* 0x000000082b087223 */ /* 0x010fc60000000039 */
[----:B------:R-:W-:Y:S01]  /*0b90*/  LDS.128 R36, [0x3290] ;  /* 0x00329000ff247984 */ /* 0x000fe20000000c00 */
[C---:B------:R-:W-:Y:S02]  /*0ba0*/  FFMA R8, R48.reuse, R9, R8 ;  /* 0x0000000930087223 */ /* 0x040fe40000000008 */
[----:B0-----:R-:W-:Y:S02]  /*0bb0*/  FFMA R16, R43, R16, R45 ;  /* 0x000000102b107223 */ /* 0x001fe4000000002d */
[----:B------:R-:W-:Y:S01]  /*0bc0*/  FFMA R8, R41, R10, R8 ;  /* 0x0000000a29087223 */ /* 0x000fe20000000008 */
[----:B------:R-:W-:Y:S01]  /*0bd0*/  LDS R45, [R2.X4+0x1ea0] ;  /* 0x001ea000022d7984 */ /* 0x000fe20000004800 */
[----:B------:R-:W-:Y:S02]  /*0be0*/  FFMA R16, R48, R17, R16 ;  /* 0x0000001130107223 */ /* 0x000fe40000000010 */
[----:B-1----:R-:W-:Y:S02]  /*0bf0*/  FFMA R32, R43, R32, R56 ;  /* 0x000000202b207223 */ /* 0x002fe40000000038 */
[----:B------:R-:W-:-:S02]  /*0c00*/  FFMA R16, R41, R18, R16 ;  /* 0x0000001229107223 */ /* 0x000fc40000000010 */
[----:B------:R-:W-:Y:S02]  /*0c10*/  FFMA R63, R40, R11, R8 ;  /* 0x0000000b283f7223 */ /* 0x000fe40000000008 */
[----:B------:R-:W0:Y:S01]  /*0c20*/  LDS.128 R8, [0x3410] ;  /* 0x00341000ff087984 */ /* 0x000e220000000c00 */
[----:B------:R-:W-:Y:S02]  /*0c30*/  FFMA R32, R48, R33, R32 ;  /* 0x0000002130207223 */ /* 0x000fe40000000020 */
[----:B------:R-:W-:Y:S02]  /*0c40*/  FFMA R50, R40, R19, R16 ;  /* 0x0000001328327223 */ /* 0x000fe40000000010 */
[----:B------:R-:W1:Y:S01]  /*0c50*/  LDS.128 R16, [0x3250] ;  /* 0x00325000ff107984 */ /* 0x000e620000000c00 */
[----:B------:R-:W-:Y:S02]  /*0c60*/  FFMA R34, R41, R34, R32 ;  /* 0x0000002229227223 */ /* 0x000fe40000000020 */
[----:B--2---:R-:W-:-:S02]  /*0c70*/  FFMA R28, R43, R28, R53 ;  /* 0x0000001c2b1c7223 */ /* 0x004fc40000000035 */
[C---:B---3--:R-:W-:Y:S02]  /*0c80*/  FFMA R24, R43.reuse, R24, R55 ;  /* 0x000000182b187223 */ /* 0x048fe40000000037 */
[----:B-----5:R-:W-:Y:S02]  /*0c90*/  FFMA R12, R43, R12, R58 ;  /* 0x0000000c2b0c7223 */ /* 0x020fe4000000003a */
[----:B------:R-:W-:Y:S02]  /*0ca0*/  FFMA R54, R40, R35, R34 ;  /* 0x0000002328367223 */ /* 0x000fe40000000022 */
[C---:B------:R-:W-:Y:S01]  /*0cb0*/  FFMA R28, R48.reuse, R29, R28 ;  /* 0x0000001d301c7223 */ /* 0x040fe2000000001c */
[----:B------:R-:W2:Y:S01]  /*0cc0*/  LDS.128 R32, [0x3450] ;  /* 0x00345000ff207984 */ /* 0x000ea20000000c00 */
[C---:B------:R-:W-:Y:S02]  /*0cd0*/  FFMA R24, R48.reuse, R25, R24 ;  /* 0x0000001930187223 */ /* 0x040fe40000000018 */
[----:B------:R-:W-:-:S02]  /*0ce0*/  FFMA R12, R48, R13, R12 ;  /* 0x0000000d300c7223 */ /* 0x000fc4000000000c */
[C---:B------:R-:W-:Y:S02]  /*0cf0*/  FFMA R30, R41.reuse, R30, R28 ;  /* 0x0000001e291e7223 */ /* 0x040fe4000000001c */
[C---:B------:R-:W-:Y:S02]  /*0d00*/  FFMA R26, R41.reuse, R26, R24 ;  /* 0x0000001a291a7223 */ /* 0x040fe40000000018 */
[----:B------:R-:W-:Y:S02]  /*0d10*/  FFMA R12, R41, R14, R12 ;  /* 0x0000000e290c7223 */ /* 0x000fe4000000000c */
[C---:B------:R-:W-:Y:S02]  /*0d20*/  FFMA R53, R40.reuse, R31, R30 ;  /* 0x0000001f28357223 */ /* 0x040fe4000000001e */
[C---:B------:R-:W-:Y:S01]  /*0d30*/  FFMA R57, R40.reuse, R27, R26 ;  /* 0x0000001b28397223 */ /* 0x040fe2000000001a */
[----:B------:R-:W3:Y:S01]  /*0d40*/  LDS.128 R28, [0x34d0] ;  /* 0x0034d000ff1c7984 */ /* 0x000ee20000000c00 */
[----:B------:R-:W-:-:S03]  /*0d50*/  FFMA R58, R40, R15, R12 ;  /* 0x0000000f283a7223 */ /* 0x000fc6000000000c */
[----:B------:R-:W4:Y:S04]  /*0d60*/  LDS.128 R12, [0x3490] ;  /* 0x00349000ff0c7984 */ /* 0x000f280000000c00 */
[----:B------:R-:W5:Y:S01]  /*0d70*/  LDS.128 R24, [0x32d0] ;  /* 0x0032d000ff187984 */ /* 0x000f620000000c00 */
[C---:B------:R-:W-:Y:S02]  /*0d80*/  FFMA R20, R43.reuse, R20, R52 ;  /* 0x000000142b147223 */ /* 0x040fe40000000034 */
[----:B0-----:R-:W-:Y:S02]  /*0d90*/  FFMA R8, R43, R8, R49 ;  /* 0x000000082b087223 */ /* 0x001fe40000000031 */
[C---:B------:R-:W-:Y:S02]  /*0da0*/  FFMA R20, R48.reuse, R21, R20 ;  /* 0x0000001530147223 */ /* 0x040fe40000000014 */
[----:B------:R-:W-:-:S02]  /*0db0*/  FFMA R8, R48, R9, R8 ;  /* 0x0000000930087223 */ /* 0x000fc40000000008 */
[----:B-1----:R-:W-:Y:S02]  /*0dc0*/  FFMA R16, R43, R16, R60 ;  /* 0x000000102b107223 */ /* 0x002fe4000000003c */
[C---:B------:R-:W-:Y:S02]  /*0dd0*/  FFMA R22, R41.reuse, R22, R20 ;  /* 0x0000001629167223 */ /* 0x040fe40000000014 */
[----:B------:R-:W-:Y:S02]  /*0de0*/  FFMA R10, R41, R10, R8 ;  /* 0x0000000a290a7223 */ /* 0x000fe40000000008 */
[----:B------:R-:W-:Y:S02]  /*0df0*/  FFMA R17, R48, R17, R16 ;  /* 0x0000001130117223 */ /* 0x000fe40000000010 */
[C---:B------:R-:W-:Y:S02]  /*0e00*/  FFMA R16, R43.reuse, R36, R62 ;  /* 0x000000242b107223 */ /* 0x040fe4000000003e */
[----:B--2---:R-:W-:Y:S01]  /*0e10*/  FFMA R32, R43, R32, R61 ;  /* 0x000000202b207223 */ /* 0x004fe2000000003d */
[----:B------:R-:W-:Y:S01]  /*0e20*/  LDS R36, [R2.X4+0x1b90] ;  /* 0x001b900002247984 */ /* 0x000fe20000004800 */
[----:B------:R-:W-:-:S02]  /*0e30*/  FFMA R56, R40, R23, R22 ;  /* 0x0000001728387223 */ /* 0x000fc40000000016 */
[----:B------:R-:W-:Y:S01]  /*0e40*/  FFMA R52, R40, R11, R10 ;  /* 0x0000000b28347223 */ /* 0x000fe2000000000a */
[----:B------:R-:W-:Y:S01]  /*0e50*/  LDS.128 R20, [0x3320] ;  /* 0x00332000ff147984 */ /* 0x000fe20000000c00 */
[----:B------:R-:W-:-:S03]  /*0e60*/  FFMA R16, R48, R37, R16 ;  /* 0x0000002530107223 */ /* 0x000fc60000000010 */
[----:B------:R-:W0:Y:S01]  /*0e70*/  LDS R37, [R2.X4+0x1880] ;  /* 0x0018800002257984 */ /* 0x000e220000004800 */
[----:B------:R-:W-:-:S03]  /*0e80*/  FFMA R33, R48, R33, R32 ;  /* 0x0000002130217223 */ /* 0x000fc60000000020 */
[----:B------:R-:W1:Y:S01]  /*0e90*/  LDS.128 R8, [0x3120] ;  /* 0x00312000ff087984 */ /* 0x000e620000000c00 */
[----:B------:R-:W-:Y:S02]  /*0ea0*/  FFMA R34, R41, R34, R33 ;  /* 0x0000002229227223 */ /* 0x000fe40000000021 */
[C---:B---3--:R-:W-:Y:S02]  /*0eb0*/  FFMA R28, R43.reuse, R28, R65 ;  /* 0x0000001c2b1c7223 */ /* 0x048fe40000000041 */
[C---:B----4-:R-:W-:Y:S02]  /*0ec0*/  FFMA R12, R43.reuse, R12, R59 ;  /* 0x0000000c2b0c7223 */ /* 0x050fe4000000003b */
[----:B-----5:R-:W-:Y:S02]  /*0ed0*/  FFMA R24, R43, R24, R64 ;  /* 0x000000182b187223 */ /* 0x020fe40000000040 */
[----:B------:R-:W-:Y:S02]  /*0ee0*/  FFMA R59, R40, R35, R34 ;  /* 0x00000023283b7223 */ /* 0x000fe40000000022 */
[C---:B------:R-:W-:Y:S01]  /*0ef0*/  FFMA R12, R48.reuse, R13, R12 ;  /* 0x0000000d300c7223 */ /* 0x040fe2000000000c */
[----:B------:R-:W2:Y:S01]  /*0f00*/  LDS.128 R32, [0x3360] ;  /* 0x00336000ff207984 */ /* 0x000ea20000000c00 */
[----:B------:R-:W-:-:S02]  /*0f10*/  FFMA R24, R48, R25, R24 ;  /* 0x0000001930187223 */ /* 0x000fc40000000018 */
[----:B------:R-:W-:Y:S02]  /*0f20*/  FFMA R28, R48, R29, R28 ;  /* 0x0000001d301c7223 */ /* 0x000fe4000000001c */
[----:B------:R-:W3:Y:S01]  /*0f30*/  LDS R48, [R2.X4+0x21b0] ;  /* 0x0021b00002307984 */ /* 0x000ee20000004800 */
[C---:B------:R-:W-:Y:S02]  /*0f40*/  FFMA R18, R41.reuse, R18, R17 ;  /* 0x0000001229127223 */ /* 0x040fe40000000011 */
[C---:B------:R-:W-:Y:S02]  /*0f50*/  FFMA R16, R41.reuse, R38, R16 ;  /* 0x0000002629107223 */ /* 0x040fe40000000010 */
[C---:B------:R-:W-:Y:S02]  /*0f60*/  FFMA R12, R41.reuse, R14, R12 ;  /* 0x0000000e290c7223 */ /* 0x040fe4000000000c */
[C---:B------:R-:W-:Y:S02]  /*0f70*/  FFMA R26, R41.reuse, R26, R24 ;  /* 0x0000001a291a7223 */ /* 0x040fe40000000018 */
[----:B------:R-:W-:-:S02]  /*0f80*/  FFMA R30, R41, R30, R28 ;  /* 0x0000001e291e7223 */ /* 0x000fc4000000001c */
[----:B0-----:R-:W-:Y:S02]  /*0f90*/  FFMA R20, R37, R20, R42 ;  /* 0x0000001425147223 */ /* 0x001fe4000000002a */
[----:B-1----:R-:W-:Y:S02]  /*0fa0*/  FFMA R8, R8, R37, R51 ;  /* 0x0000002508087223 */ /* 0x002fe40000000033 */
[C---:B------:R-:W-:Y:S01]  /*0fb0*/  FFMA R20, R36.reuse, R21, R20 ;  /* 0x0000001524147223 */ /* 0x040fe20000000014 */
[----:B------:R-:W-:Y:S01]  /*0fc0*/  LDS R51, [R2.X4+0x24c0] ;  /* 0x0024c00002337984 */ /* 0x000fe20000004800 */
[----:B------:R-:W-:Y:S02]  /*0fd0*/  FFMA R8, R36, R9, R8 ;  /* 0x0000000924087223 */ /* 0x000fe40000000008 */
[C---:B------:R-:W-:Y:S02]  /*0fe0*/  FFMA R20, R45.reuse, R22, R20 ;  /* 0x000000162d147223 */ /* 0x040fe40000000014 */
[----:B------:R-:W-:-:S02]  /*0ff0*/  FFMA R8, R45, R10, R8 ;  /* 0x0000000a2d087223 */ /* 0x000fc40000000008 */
[C---:B------:R-:W-:Y:S02]  /*1000*/  FFMA R43, R40.reuse, R19, R18 ;  /* 0x00000013282b7223 */ /* 0x040fe40000000012 */
[C---:B------:R-:W-:Y:S02]  /*1010*/  FFMA R39, R40.reuse, R39, R16 ;  /* 0x0000002728277223 */ /* 0x040fe40000000010 */
[C---:B------:R-:W-:Y:S01]  /*1020*/  FFMA R38, R40.reuse, R15, R12 ;  /* 0x0000000f28267223 */ /* 0x040fe2000000000c */
[----:B------:R-:W0:Y:S01]  /*1030*/  LDS.128 R16, [0x3160] ;  /* 0x00316000ff107984 */ /* 0x000e220000000c00 */
[C---:B------:R-:W-:Y:S02]  /*1040*/  FFMA R41, R40.reuse, R27, R26 ;  /* 0x0000001b28297223 */ /* 0x040fe4000000001a */
[----:B--2---:R-:W-:Y:S01]  /*1050*/  FFMA R32, R37, R32, R54 ;  /* 0x0000002025207223 */ /* 0x004fe20000000036 */
[----:B------:R-:W1:Y:S01]  /*1060*/  LDS.128 R12, [0x31a0] ;  /* 0x0031a000ff0c7984 */ /* 0x000e620000000c00 */
[----:B------:R-:W-:-:S02]  /*1070*/  FFMA R40, R40, R31, R30 ;  /* 0x0000001f28287223 */ /* 0x000fc4000000001e */
[C---:B---3--:R-:W-:Y:S01]  /*1080*/  FFMA R55, R48.reuse, R11, R8 ;  /* 0x0000000b30377223 */ /* 0x048fe20000000008 */
[----:B------:R-:W2:Y:S01]  /*1090*/  LDS.128 R24, [0x31e0] ;  /* 0x0031e000ff187984 */ /* 0x000ea20000000c00 */
[----:B------:R-:W-:-:S03]  /*10a0*/  FFMA R61, R48, R23, R20 ;  /* 0x00000017303d7223 */ /* 0x000fc60000000014 */
[----:B------:R-:W3:Y:S01]  /*10b0*/  LDS.128 R8, [0x33a0] ;  /* 0x0033a000ff087984 */ /* 0x000ee20000000c00 */
[----:B------:R-:W-:-:S03]  /*10c0*/  FFMA R32, R36, R33, R32 ;  /* 0x0000002124207223 */ /* 0x000fc60000000020 */
[----:B------:R-:W4:Y:S04]  /*10d0*/  LDS.128 R28, [0x33e0] ;  /* 0x0033e000ff1c7984 */ /* 0x000f280000000c00 */
[----:B------:R-:W5:Y:S01]  /*10e0*/  LDS.128 R20, [0x3220] ;  /* 0x00322000ff147984 */ /* 0x000f620000000c00 */
[----:B------:R-:W-:-:S04]  /*10f0*/  FFMA R34, R45, R34, R32 ;  /* 0x000000222d227223 */ /* 0x000fc80000000020 */
[----:B------:R-:W-:Y:S02]  /*1100*/  FFMA R49, R48, R35, R34 ;  /* 0x0000002330317223 */ /* 0x000fe40000000022 */
[----:B------:R-:W5:Y:S01]  /*1110*/  LDS.128 R32, [0x3420] ;  /* 0x00342000ff207984 */ /* 0x000f620000000c00 */
[C---:B0-----:R-:W-:Y:S02]  /*1120*/  FFMA R16, R37.reuse, R16, R53 ;  /* 0x0000001025107223 */ /* 0x041fe40000000035 */
[C---:B-1----:R-:W-:Y:S02]  /*1130*/  FFMA R12, R37.reuse, R12, R63 ;  /* 0x0000000c250c7223 */ /* 0x042fe4000000003f */
[C---:B--2---:R-:W-:Y:S02]  /*1140*/  FFMA R24, R37.reuse, R24, R56 ;  /* 0x0000001825187223 */ /* 0x044fe40000000038 */
[C---:B---3--:R-:W-:Y:S01]  /*1150*/  FFMA R8, R37.reuse, R8, R50 ;  /* 0x0000000825087223 */ /* 0x048fe20000000032 */
[----:B------:R-:W-:Y:S01]  /*1160*/  LDS R56, [R2.X4+0x27d0] ;  /* 0x0027d00002387984 */ /* 0x000fe20000004800 */
[----:B----4-:R-:W-:-:S02]  /*1170*/  FFMA R28, R37, R28, R57 ;  /* 0x0000001c251c7223 */ /* 0x010fc40000000039 */
[----:B-----5:R-:W-:Y:S01]  /*1180*/  FFMA R20, R37, R20, R58 ;  /* 0x0000001425147223 */ /* 0x020fe2000000003a */
[----:B------:R-:W-:Y:S01]  /*1190*/  LDS R57, [R2.X4+0x2ae0] ;  /* 0x002ae00002397984 */ /* 0x000fe20000004800 */
[C---:B------:R-:W-:Y:S02]  /*11a0*/  FFMA R16, R36.reuse, R17, R16 ;  /* 0x0000001124107223 */ /* 0x040fe40000000010 */
[C---:B------:R-:W-:Y:S02]  /*11b0*/  FFMA R12, R36.reuse, R13, R12 ;  /* 0x0000000d240c7223 */ /* 0x040fe4000000000c */
[C---:B------:R-:W-:Y:S02]  /*11c0*/  FFMA R8, R36.reuse, R9, R8 ;  /* 0x0000000924087223 */ /* 0x040fe40000000008 */
[C---:B------:R-:W-:Y:S02]  /*11d0*/  FFMA R24, R36.reuse, R25, R24 ;  /* 0x0000001924187223 */ /* 0x040fe40000000018 */
[----:B------:R-:W-:-:S02]  /*11e0*/  FFMA R28, R36, R29, R28 ;  /* 0x0000001d241c7223 */ /* 0x000fc4000000001c */
[----:B------:R-:W-:Y:S02]  /*11f0*/  FFMA R20, R36, R21, R20 ;  /* 0x0000001524147223 */ /* 0x000fe40000000014 */
[C---:B------:R-:W-:Y:S02]  /*1200*/  FFMA R18, R45.reuse, R18, R16 ;  /* 0x000000122d127223 */ /* 0x040fe40000000010 */
[C---:B------:R-:W-:Y:S02]  /*1210*/  FFMA R12, R45.reuse, R14, R12 ;  /* 0x0000000e2d0c7223 */ /* 0x040fe4000000000c */
[C---:B------:R-:W-:Y:S02]  /*1220*/  FFMA R8, R45.reuse, R10, R8 ;  /* 0x0000000a2d087223 */ /* 0x040fe40000000008 */
[C---:B------:R-:W-:Y:S02]  /*1230*/  FFMA R26, R45.reuse, R26, R24 ;  /* 0x0000001a2d1a7223 */ /* 0x040fe40000000018 */
[----:B------:R-:W-:-:S02]  /*1240*/  FFMA R30, R45, R30, R28 ;  /* 0x0000001e2d1e7223 */ /* 0x000fc4000000001c */
[----:B------:R-:W-:Y:S02]  /*1250*/  FFMA R20, R45, R22, R20 ;  /* 0x000000162d147223 */ /* 0x000fe40000000014 */
[----:B------:R-:W-:Y:S02]  /*1260*/  FFMA R32, R37, R32, R52 ;  /* 0x0000002025207223 */ /* 0x000fe40000000034 */
[C---:B------:R-:W-:Y:S02]  /*1270*/  FFMA R63, R48.reuse, R19, R18 ;  /* 0x00000013303f7223 */ /* 0x040fe40000000012 */
[C---:B------:R-:W-:Y:S01]  /*1280*/  FFMA R50, R48.reuse, R15, R12 ;  /* 0x0000000f30327223 */ /* 0x040fe2000000000c */
[----:B------:R-:W0:Y:S01]  /*1290*/  LDS.128 R16, [0x32a0] ;  /* 0x0032a000ff107984 */ /* 0x000e220000000c00 */
[C---:B------:R-:W-:Y:S02]  /*12a0*/  FFMA R53, R48.reuse, R11, R8 ;  /* 0x0000000b30357223 */ /* 0x040fe40000000008 */
[C---:B------:R-:W-:Y:S01]  /*12b0*/  FFMA R62, R48.reuse, R27, R26 ;  /* 0x0000001b303e7223 */ /* 0x040fe2000000001a */
[----:B------:R-:W1:Y:S01]  /*12c0*/  LDS.128 R8, [0x3260] ;  /* 0x00326000ff087984 */ /* 0x000e620000000c00 */
[----:B------:R-:W-:-:S02]  /*12d0*/  FFMA R52, R48, R31, R30 ;  /* 0x0000001f30347223 */ /* 0x000fc4000000001e */
[----:B------:R-:W-:Y:S01]  /*12e0*/  FFMA R60, R48, R23, R20 ;  /* 0x00000017303c7223 */ /* 0x000fe20000000014 */
[----:B------:R-:W2:Y:S04]  /*12f0*/  LDS.128 R12, [0x3460] ;  /* 0x00346000ff0c7984 */ /* 0x000ea80000000c00 */
[----:B------:R-:W3:Y:S04]  /*1300*/  LDS.128 R20, [0x34a0] ;  /* 0x0034a000ff147984 */ /* 0x000ee80000000c00 */
[----:B------:R-:W4:Y:S04]  /*1310*/  LDS.128 R24, [0x32e0] ;  /* 0x0032e000ff187984 */ /* 0x000f280000000c00 */
[----:B------:R-:W5:Y:S01]  /*1320*/  LDS.128 R28, [0x34e0] ;  /* 0x0034e000ff1c7984 */ /* 0x000f620000000c00 */
[----:B------:R-:W-:-:S02]  /*1330*/  FFMA R32, R36, R33, R32 ;  /* 0x0000002124207223 */ /* 0x000fc40000000020 */
[C---:B0-----:R-:W-:Y:S02]  /*1340*/  FFMA R16, R37.reuse, R16, R39 ;  /* 0x0000001025107223 */ /* 0x041fe40000000027 */
[C---:B-1----:R-:W-:Y:S02]  /*1350*/  FFMA R8, R37.reuse, R8, R43 ;  /* 0x0000000825087223 */ /* 0x042fe4000000002b */
[C---:B--2---:R-:W-:Y:S02]  /*1360*/  FFMA R12, R37.reuse, R12, R59 ;  /* 0x0000000c250c7223 */ /* 0x044fe4000000003b */
[C---:B---3--:R-:W-:Y:S02]  /*1370*/  FFMA R20, R37.reuse, R20, R38 ;  /* 0x0000001425147223 */ /* 0x048fe40000000026 */
[C---:B----4-:R-:W-:Y:S02]  /*1380*/  FFMA R24, R37.reuse, R24, R41 ;  /* 0x0000001825187223 */ /* 0x050fe40000000029 */
[----:B-----5:R-:W-:-:S02]  /*1390*/  FFMA R28, R37, R28, R40 ;  /* 0x0000001c251c7223 */ /* 0x020fc40000000028 */
[C---:B------:R-:W-:Y:S01]  /*13a0*/  FFMA R9, R36.reuse, R9, R8 ;  /* 0x0000000924097223 */ /* 0x040fe20000000008 */
[----:B------:R-:W-:Y:S01]  /*13b0*/  LDS.128 R40, [0x3170] ;  /* 0x00317000ff287984 */ /* 0x000fe20000000c00 */
[C---:B------:R-:W-:Y:S02]  /*13c0*/  FFMA R13, R36.reuse, R13, R12 ;  /* 0x0000000d240d7223 */ /* 0x040fe4000000000c */
[C---:B------:R-:W-:Y:S02]  /*13d0*/  FFMA R16, R36.reuse, R17, R16 ;  /* 0x0000001124107223 */ /* 0x040fe40000000010 */
[C---:B------:R-:W-:Y:S02]  /*13e0*/  FFMA R21, R36.reuse, R21, R20 ;  /* 0x0000001524157223 */ /* 0x040fe40000000014 */
[C---:B------:R-:W-:Y:S02]  /*13f0*/  FFMA R25, R36.reuse, R25, R24 ;  /* 0x0000001924197223 */ /* 0x040fe40000000018 */
[----:B------:R-:W-:-:S02]  /*1400*/  FFMA R29, R36, R29, R28 ;  /* 0x0000001d241d7223 */ /* 0x000fc4000000001c */
[----:B------:R-:W0:Y:S01]  /*1410*/  LDS.128 R36, [0x3330] ;  /* 0x00333000ff247984 */ /* 0x000e220000000c00 */
[C---:B------:R-:W-:Y:S02]  /*1420*/  FFMA R34, R45.reuse, R34, R32 ;  /* 0x000000222d227223 */ /* 0x040fe40000000020 */
[C---:B------:R-:W-:Y:S02]  /*1430*/  FFMA R10, R45.reuse, R10, R9 ;  /* 0x0000000a2d0a7223 */ /* 0x040fe40000000009 */
[C---:B------:R-:W-:Y:S02]  /*1440*/  FFMA R14, R45.reuse, R14, R13 ;  /* 0x0000000e2d0e7223 */ /* 0x040fe4000000000d */
[C---:B------:R-:W-:Y:S02]  /*1450*/  FFMA R18, R45.reuse, R18, R16 ;  /* 0x000000122d127223 */ /* 0x040fe40000000010 */
[C---:B------:R-:W-:Y:S02]  /*1460*/  FFMA R21, R45.reuse, R22, R21 ;  /* 0x000000162d157223 */ /* 0x040fe40000000015 */
[----:B------:R-:W-:-:S02]  /*1470*/  FFMA R25, R45, R26, R25 ;  /* 0x0000001a2d197223 */ /* 0x000fc40000000019 */
[----:B------:R-:W-:Y:S02]  /*1480*/  FFMA R29, R45, R30, R29 ;  /* 0x0000001e2d1d7223 */ /* 0x000fe4000000001d */
[C---:B------:R-:W-:Y:S02]  /*1490*/  FFMA R59, R48.reuse, R35, R34 ;  /* 0x00000023303b7223 */ /* 0x040fe40000000022 */
[C---:B------:R-:W-:Y:S01]  /*14a0*/  FFMA R65, R48.reuse, R11, R10 ;  /* 0x0000000b30417223 */ /* 0x040fe2000000000a */
[----:B------:R-:W1:Y:S01]  /*14b0*/  LDS.128 R32, [0x3130] ;  /* 0x00313000ff207984 */ /* 0x000e620000000c00 */
[C---:B------:R-:W-:Y:S02]  /*14c0*/  FFMA R64, R48.reuse, R15, R14 ;  /* 0x0000000f30407223 */ /* 0x040fe4000000000e */
[C---:B------:R-:W-:Y:S01]  /*14d0*/  FFMA R54, R48.reuse, R19, R18 ;  /* 0x0000001330367223 */ /* 0x040fe20000000012 */
[----:B------:R-:W2:Y:S01]  /*14e0*/  LDS.128 R12, [0x3370] ;  /* 0x00337000ff0c7984 */ /* 0x000ea20000000c00 */
[----:B------:R-:W-:-:S03]  /*14f0*/  FFMA R58, R48, R23, R21 ;  /* 0x00000017303a7223 */ /* 0x000fc60000000015 */
[----:B------:R-:W3:Y:S04]  /*1500*/  LDS.128 R8, [0x31b0] ;  /* 0x0031b000ff087984 */ /* 0x000ee80000000c00 */
[----:B------:R-:W4:Y:S04]  /*1510*/  LDS.128 R20, [0x33b0] ;  /* 0x0033b000ff147984 */ /* 0x000f280000000c00 */
[----:B------:R-:W5:Y:S01]  /*1520*/  LDS.128 R16, [0x31f0] ;  /* 0x0031f000ff107984 */ /* 0x000f620000000c00 */
[----:B0-----:R-:W-:Y:S02]  /*1530*/  FFMA R36, R51, R36, R61 ;  /* 0x0000002433247223 */ /* 0x001fe4000000003d */
[----:B------:R-:W-:-:S02]  /*1540*/  FFMA R61, R48, R27, R25 ;  /* 0x0000001b303d7223 */ /* 0x000fc40000000019 */
[----:B------:R-:W-:Y:S01]  /*1550*/  FFMA R48, R48, R31, R29 ;  /* 0x0000001f30307223 */ /* 0x000fe2000000001d */
[----:B------:R-:W0:Y:S04]  /*1560*/  LDS.128 R24, [0x3230] ;  /* 0x00323000ff187984 */ /* 0x000e280000000c00 */
[----:B------:R-:W0:Y:S01]  /*1570*/  LDS.128 R28, [0x33f0] ;  /* 0x0033f000ff1c7984 */ /* 0x000e220000000c00 */
[----:B------:R-:W-:-:S03]  /*1580*/  FFMA R63, R51, R40, R63 ;  /* 0x00000028333f7223 */ /* 0x000fc6000000003f */
[----:B------:R-:W0:Y:S01]  /*1590*/  LDS R40, [R2.X4+0x2df0] ;  /* 0x002df00002287984 */ /* 0x000e220000004800 */
[----:B------:R-:W-:Y:S02]  /*15a0*/  FFMA R36, R56, R37, R36 ;  /* 0x0000002538247223 */ /* 0x000fe40000000024 */
[----:B-1----:R-:W-:Y:S02]  /*15b0*/  FFMA R32, R32, R51, R55 ;  /* 0x0000003320207223 */ /* 0x002fe40000000037 */
[C---:B--2---:R-:W-:Y:S02]  /*15c0*/  FFMA R12, R51.reuse, R12, R49 ;  /* 0x0000000c330c7223 */ /* 0x044fe40000000031 */
[C---:B---3--:R-:W-:Y:S02]  /*15d0*/  FFMA R8, R51.reuse, R8, R50 ;  /* 0x0000000833087223 */ /* 0x048fe40000000032 */
[C---:B----4-:R-:W-:Y:S02]  /*15e0*/  FFMA R20, R51.reuse, R20, R53 ;  /* 0x0000001433147223 */ /* 0x050fe40000000035 */
[----:B-----5:R-:W-:-:S02]  /*15f0*/  FFMA R16, R51, R16, R62 ;  /* 0x0000001033107223 */ /* 0x020fc4000000003e */
[C---:B------:R-:W-:Y:S02]  /*1600*/  FFMA R32, R56.reuse, R33, R32 ;  /* 0x0000002138207223 */ /* 0x040fe40000000020 */
[C---:B------:R-:W-:Y:S02]  /*1610*/  FFMA R13, R56.reuse, R13, R12 ;  /* 0x0000000d380d7223 */ /* 0x040fe4000000000c */
[C---:B------:R-:W-:Y:S02]  /*1620*/  FFMA R8, R56.reuse, R9, R8 ;  /* 0x0000000938087223 */ /* 0x040fe40000000008 */
[C---:B0-----:R-:W-:Y:S02]  /*1630*/  FFMA R24, R51.reuse, R24, R60 ;  /* 0x0000001833187223 */ /* 0x041fe4000000003c */
[----:B------:R-:W-:Y:S02]  /*1640*/  FFMA R28, R51, R28, R52 ;  /* 0x0000001c331c7223 */ /* 0x000fe40000000034 */
[----:B------:R-:W-:-:S02]  /*1650*/  FFMA R20, R56, R21, R20 ;  /* 0x0000001538147223 */ /* 0x000fc40000000014 */
[C---:B------:R-:W-:Y:S02]  /*1660*/  FFMA R16, R56.reuse, R17, R16 ;  /* 0x0000001138107223 */ /* 0x040fe40000000010 */
[C---:B------:R-:W-:Y:S02]  /*1670*/  FFMA R28, R56.reuse, R29, R28 ;  /* 0x0000001d381c7223 */ /* 0x040fe4000000001c */
[----:B------:R-:W-:Y:S02]  /*1680*/  FFMA R24, R56, R25, R24 ;  /* 0x0000001938187223 */ /* 0x000fe40000000018 */
[C---:B------:R-:W-:Y:S02]  /*1690*/  FFMA R32, R57.reuse, R34, R32 ;  /* 0x0000002239207223 */ /* 0x040fe40000000020 */
[C---:B------:R-:W-:Y:S02]  /*16a0*/  FFMA R38, R57.reuse, R38, R36 ;  /* 0x0000002639267223 */ /* 0x040fe40000000024 */
[----:B------:R-:W-:-:S02]  /*16b0*/  FFMA R13, R57, R14, R13 ;  /* 0x0000000e390d7223 */ /* 0x000fc4000000000d */
[C---:B------:R-:W-:Y:S02]  /*16c0*/  FFMA R8, R57.reuse, R10, R8 ;  /* 0x0000000a39087223 */ /* 0x040fe40000000008 */
[C---:B------:R-:W-:Y:S02]  /*16d0*/  FFMA R22, R57.reuse, R22, R20 ;  /* 0x0000001639167223 */ /* 0x040fe40000000014 */
[C---:B------:R-:W-:Y:S02]  /*16e0*/  FFMA R18, R57.reuse, R18, R16 ;  /* 0x0000001239127223 */ /* 0x040fe40000000010 */
[C---:B------:R-:W-:Y:S02]  /*16f0*/  FFMA R28, R57.reuse, R30, R28 ;  /* 0x0000001e391c7223 */ /* 0x040fe4000000001c */
[----:B------:R-:W-:Y:S02]  /*1700*/  FFMA R24, R57, R26, R24 ;  /* 0x0000001a39187223 */ /* 0x000fe40000000018 */
[----:B------:R-:W-:-:S02]  /*1710*/  FFMA R50, R40, R39, R38 ;  /* 0x0000002728327223 */ /* 0x000fc40000000026 */
[C---:B------:R-:W-:Y:S02]  /*1720*/  FFMA R45, R40.reuse, R35, R32 ;  /* 0x00000023282d7223 */ /* 0x040fe40000000020 */
[C---:B------:R-:W-:Y:S01]  /*1730*/  FFMA R62, R40.reuse, R15, R13 ;  /* 0x0000000f283e7223 */ /* 0x040fe2000000000d */
[----:B------:R-:W0:Y:S01]  /*1740*/  LDS.128 R32, [0x3470] ;  /* 0x00347000ff207984 */ /* 0x000e220000000c00 */
        /* <DEDUP_REMOVED lines=9> */
[----:B------:R-:W5:Y:S04]  /*17e0*/  LDS.128 R24, [0x32f0] ;  /* 0x0032f000ff187984 */ /* 0x000f680000000c00 */
[----:B------:R-:W5:Y:S01]  /*17f0*/  LDS.128 R28, [0x34f0] ;  /* 0x0034f000ff1c7984 */ /* 0x000f620000000c00 */
[----:B------:R-:W-:-:S02]  /*1800*/  IADD3 R46, P0, R46, 0xc400, RZ ;  /* 0x0000c4002e2e7810 */ /* 0x000fc40007f1e0ff */
[----:B------:R-:W-:Y:S02]  /*1810*/  IADD3 R7, R7, 0x1, RZ ;  /* 0x0000000107077810 */ /* 0x000fe40007ffe0ff */
[----:B------:R-:W-:Y:S02]  /*1820*/  IADD3.X R47, RZ, R47, RZ, P0, !PT ;  /* 0x0000002fff2f7210 */ /* 0x000fe400007fe4ff */
[----:B------:R-:W-:Y:S01]  /*1830*/  ISETP.GE.U32.AND P0, PT, R7, 0x20, PT ;  /* 0x000000200700780c */ /* 0x000fe20003f06070 */
[----:B------:R-:W-:Y:S02]  /*1840*/  FFMA R41, R56, R41, R63 ;  /* 0x0000002938297223 */ /* 0x000fe4000000003f */
[C---:B0-----:R-:W-:Y:S02]  /*1850*/  FFMA R32, R51.reuse, R32, R64 ;  /* 0x0000002033207223 */ /* 0x041fe40000000040 */
[C---:B-1----:R-:W-:Y:S02]  /*1860*/  FFMA R8, R51.reuse, R8, R59 ;  /* 0x0000000833087223 */ /* 0x042fe4000000003b */
[----:B--2---:R-:W-:-:S02]  /*1870*/  FFMA R12, R51, R12, R65 ;  /* 0x0000000c330c7223 */ /* 0x004fc40000000041 */
[C---:B---3--:R-:W-:Y:S02]  /*1880*/  FFMA R16, R51.reuse, R16, R54 ;  /* 0x0000001033107223 */ /* 0x048fe40000000036 */
[C---:B----4-:R-:W-:Y:S02]  /*1890*/  FFMA R20, R51.reuse, R20, R58 ;  /* 0x0000001433147223 */ /* 0x050fe4000000003a */
[C---:B-----5:R-:W-:Y:S02]  /*18a0*/  FFMA R24, R51.reuse, R24, R61 ;  /* 0x0000001833187223 */ /* 0x060fe4000000003d */
[----:B------:R-:W-:Y:S02]  /*18b0*/  FFMA R28, R51, R28, R48 ;  /* 0x0000001c331c7223 */ /* 0x000fe40000000030 */
[C---:B------:R-:W-:Y:S02]  /*18c0*/  FFMA R8, R56.reuse, R9, R8 ;  /* 0x0000000938087223 */ /* 0x040fe40000000008 */
[----:B------:R-:W-:-:S02]  /*18d0*/  FFMA R12, R56, R13, R12 ;  /* 0x0000000d380c7223 */ /* 0x000fc4000000000c */
[C---:B------:R-:W-:Y:S02]  /*18e0*/  FFMA R32, R56.reuse, R33, R32 ;  /* 0x0000002138207223 */ /* 0x040fe40000000020 */
[C---:B------:R-:W-:Y:S02]  /*18f0*/  FFMA R16, R56.reuse, R17, R16 ;  /* 0x0000001138107223 */ /* 0x040fe40000000010 */
[C---:B------:R-:W-:Y:S02]  /*1900*/  FFMA R20, R56.reuse, R21, R20 ;  /* 0x0000001538147223 */ /* 0x040fe40000000014 */
[C---:B------:R-:W-:Y:S02]  /*1910*/  FFMA R24, R56.reuse, R25, R24 ;  /* 0x0000001938187223 */ /* 0x040fe40000000018 */
[----:B------:R-:W-:Y:S01]  /*1920*/  FFMA R28, R56, R29, R28 ;  /* 0x0000001d381c7223 */ /* 0x000fe2000000001c */
[----:B------:R-:W-:Y:S01]  /*1930*/  IADD3 R4, P1, R4, 0x40, RZ ;  /* 0x0000004004047810 */ /* 0x000fe20007f3e0ff */
[C---:B------:R-:W-:Y:S01]  /*1940*/  FFMA R41, R57.reuse, R42, R41 ;  /* 0x0000002a39297223 */ /* 0x040fe20000000029 */
[----:B------:R-:W-:Y:S01]  /*1950*/  IADD3 R0, P2, R0, 0x40, RZ ;  /* 0x0000004000007810 */ /* 0x000fe20007f5e0ff */
[----:B------:R-:W-:-:S02]  /*1960*/  FFMA R10, R57, R10, R8 ;  /* 0x0000000a390a7223 */ /* 0x000fc40000000008 */
[C---:B------:R-:W-:Y:S02]  /*1970*/  FFMA R12, R57.reuse, R14, R12 ;  /* 0x0000000e390c7223 */ /* 0x040fe4000000000c */
[C---:B------:R-:W-:Y:S02]  /*1980*/  FFMA R32, R57.reuse, R34, R32 ;  /* 0x0000002239207223 */ /* 0x040fe40000000020 */
[C---:B------:R-:W-:Y:S02]  /*1990*/  FFMA R16, R57.reuse, R18, R16 ;  /* 0x0000001239107223 */ /* 0x040fe40000000010 */
[C---:B------:R-:W-:Y:S02]  /*19a0*/  FFMA R20, R57.reuse, R22, R20 ;  /* 0x0000001639147223 */ /* 0x040fe40000000014 */
[C---:B------:R-:W-:Y:S02]  /*19b0*/  FFMA R24, R57.reuse, R26, R24 ;  /* 0x0000001a39187223 */ /* 0x040fe40000000018 */
[----:B------:R-:W-:Y:S01]  /*19c0*/  FFMA R28, R57, R30, R28 ;  /* 0x0000001e391c7223 */ /* 0x000fe2000000001c */
[----:B------:R-:W-:Y:S01]  /*19d0*/  IADD3.X R5, RZ, R5, RZ, P1, !PT ;  /* 0x00000005ff057210 */ /* 0x000fe20000ffe4ff */
[C---:B------:R-:W-:Y:S01]  /*19e0*/  FFMA R49, R40.reuse, R43, R41 ;  /* 0x0000002b28317223 */ /* 0x040fe20000000029 */
[----:B------:R-:W-:Y:S01]  /*19f0*/  IADD3.X R3, RZ, R3, RZ, P2, !PT ;  /* 0x00000003ff037210 */ /* 0x000fe200017fe4ff */
[----:B------:R-:W-:-:S02]  /*1a00*/  FFMA R39, R40, R11, R10 ;  /* 0x0000000b28277223 */ /* 0x000fc4000000000a */
[C---:B------:R-:W-:Y:S02]  /*1a10*/  FFMA R37, R40.reuse, R15, R12 ;  /* 0x0000000f28257223 */ /* 0x040fe4000000000c */
[C---:B------:R-:W-:Y:S02]  /*1a20*/  FFMA R41, R40.reuse, R35, R32 ;  /* 0x0000002328297223 */ /* 0x040fe40000000020 */
[C---:B------:R-:W-:Y:S02]  /*1a30*/  FFMA R60, R40.reuse, R19, R16 ;  /* 0x00000013283c7223 */ /* 0x040fe40000000010 */
[C---:B------:R-:W-:Y:S02]  /*1a40*/  FFMA R43, R40.reuse, R23, R20 ;  /* 0x00000017282b7223 */ /* 0x040fe40000000014 */
[C---:B------:R-:W-:Y:S02]  /*1a50*/  FFMA R59, R40.reuse, R27, R24 ;  /* 0x0000001b283b7223 */ /* 0x040fe40000000018 */
[----:B------:R-:W-:Y:S01]  /*1a60*/  FFMA R48, R40, R31, R28 ;  /* 0x0000001f28307223 */ /* 0x000fe2000000001c */
[----:B------:R-:W-:Y:S01]  /*1a70*/  @P0 CALL.REL.NOINC `(.L_x_0) ;  /* 0x0000001000000944 */ /* 0x000fe20003c00000 */
[----:B------:R-:W-:Y:S05]  /*1a80*/  BRA `(.L_x_1) ;  /* 0xffffe7d000007947 */ /* 0x000fea000383ffff */
.L_x_0:
[----:B------:R-:W-:Y:S01]  /*1a90*/  HFMA2.MMA R2, -RZ, RZ, 0, 2.384185791015625e-07 ;  /* 0x00000004ff027435 */ /* 0x000fe200000001ff */
[----:B------:R-:W-:-:S05]  /*1aa0*/  SHF.R.S32.HI R3, RZ, 0x2, R6 ;  /* 0x00000002ff037819 */ /* 0x000fca0000011406 */
[----:B------:R-:W-:-:S04]  /*1ab0*/  IMAD R3, R3, 0x3100, R44 ;  /* 0x0000310003037824 */ /* 0x000fc800078e022c */
[----:B------:R-:W-:-:S05]  /*1ac0*/  IMAD.WIDE R2, R3, R2, c[0x0][0x170] ;  /* 0x00005c0003027625 */ /* 0x000fca00078e0202 */
[----:B------:R-:W-:Y:S04]  /*1ad0*/  STG.E [R2.64], R45 ;  /* 0x0000002d02007986 */ /* 0x000fe8000c101904 */
[----:B------:R-:W-:Y:S04]  /*1ae0*/  STG.E [R2.64+0x6200], R50 ;  /* 0x0062003202007986 */ /* 0x000fe8000c101904 */
        /* <DEDUP_REMOVED lines=13> */
[----:B------:R-:W-:Y:S01]  /*1bc0*/  STG.E [R2.64+0xb7c0], R48 ;  /* 0x00b7c03002007986 */ /* 0x000fe2000c101904 */
[----:B------:R-:W-:Y:S05]  /*1bd0*/  EXIT ;  /* 0x000000000000794d */ /* 0x000fea0003800000 */
.L_x_2:
[----:B------:R-:W-:-:S00]  /*1be0*/  BRA `(.L_x_2) ;  /* 0xfffffff000007947 */ /* 0x000fc0000383ffff */
[----:B------:R-:W-:-:S00]  /*1bf0*/  NOP ;  /* 0x0000000000007918 */ /* 0x000fc00000000000 */
        /* <DEDUP_REMOVED lines=8> */
.L_x_3:


//--------------------- .nv.shared.candidate6     --------------------------
	.section	.nv.shared.candidate6,"aw",@nobits
	.align	4
.nv.shared.candidate6:
	.zero		13568
